	.headerflags	@"EF_CUDA_TEXMODE_UNIFIED EF_CUDA_64BIT_ADDRESS EF_CUDA_ACCELERATORS EF_CUDA_SM90 EF_CUDA_VIRTUAL_SM(EF_CUDA_SM90)"
	.elftype	@"ET_EXEC"


//--------------------- .nv.info                  --------------------------
	.section	.nv.info,"",@"SHT_CUDA_INFO"
	.align	4


	//----- nvinfo : EIATTR_REGCOUNT
	.align		4
        /*0000*/ 	.byte	0x04, 0x2f
        /*0002*/ 	.short	(.L_1 - .L_0)
	.align		4
.L_0:
        /*0004*/ 	.word	index@(triton_poi_fused_mul_relu_0)
        /*0008*/ 	.word	0x0000000e


	//----- nvinfo : EIATTR_MIN_STACK_SIZE
	.align		4
.L_1:
        /*000c*/ 	.byte	0x04, 0x12
        /*000e*/ 	.short	(.L_3 - .L_2)
	.align		4
.L_2:
        /*0010*/ 	.word	index@(triton_poi_fused_mul_relu_0)
        /*0014*/ 	.word	0x00000000


	//----- nvinfo : EIATTR_FRAME_SIZE
	.align		4
.L_3:
        /*0018*/ 	.byte	0x04, 0x11
        /*001a*/ 	.short	(.L_5 - .L_4)
	.align		4
.L_4:
        /*001c*/ 	.word	index@(triton_poi_fused_mul_relu_0)
        /*0020*/ 	.word	0x00000000


	//----- nvinfo : EIATTR_MIN_STACK_SIZE
	.align		4
.L_5:
        /*0024*/ 	.byte	0x04, 0x12
        /*0026*/ 	.short	(.L_7 - .L_6)
	.align		4
.L_6:
        /*0028*/ 	.word	index@(triton_poi_fused_mul_relu_0)
        /*002c*/ 	.word	0x00000000
.L_7:


//--------------------- .nv.info.triton_poi_fused_mul_relu_0 --------------------------
	.section	.nv.info.triton_poi_fused_mul_relu_0,"",@"SHT_CUDA_INFO"
	.sectionflags	@""
	.align	4


	//----- nvinfo : EIATTR_CUDA_API_VERSION
	.align		4
        /*0000*/ 	.byte	0x04, 0x37
        /*0002*/ 	.short	(.L_9 - .L_8)
.L_8:
        /*0004*/ 	.word	0x0000007c


	//----- nvinfo : EIATTR_KPARAM_INFO
	.align		4
.L_9:
        /*0008*/ 	.byte	0x04, 0x17
        /*000a*/ 	.short	(.L_11 - .L_10)
.L_10:
        /*000c*/ 	.word	0x00000000
        /*0010*/ 	.short	0x0002
        /*0012*/ 	.short	0x0010
        /*0014*/ 	.byte	0x00, 0xf0, 0x11, 0x00


	//----- nvinfo : EIATTR_KPARAM_INFO
	.align		4
.L_11:
        /*0018*/ 	.byte	0x04, 0x17
        /*001a*/ 	.short	(.L_13 - .L_12)
.L_12:
        /*001c*/ 	.word	0x00000000
        /*0020*/ 	.short	0x0001
        /*0022*/ 	.short	0x0008
        /*0024*/ 	.byte	0x00, 0xf4, 0x21, 0x00


	//----- nvinfo : EIATTR_KPARAM_INFO
	.align		4
.L_13:
        /*0028*/ 	.byte	0x04, 0x17
        /*002a*/ 	.short	(.L_15 - .L_14)
.L_14:
        /*002c*/ 	.word	0x00000000
        /*0030*/ 	.short	0x0000
        /*0032*/ 	.short	0x0000
        /*0034*/ 	.byte	0x00, 0xf4, 0x21, 0x00


	//----- nvinfo : EIATTR_SPARSE_MMA_MASK
	.align		4
.L_15:
        /*0038*/ 	.byte	0x03, 0x50
        /*003a*/ 	.short	0x0000


	//----- nvinfo : EIATTR_MAXREG_COUNT
	.align		4
        /*003c*/ 	.byte	0x03, 0x1b
        /*003e*/ 	.short	0x00ff


	//----- nvinfo : EIATTR_EXIT_INSTR_OFFSETS
	.align		4
        /*0040*/ 	.byte	0x04, 0x1c
        /*0042*/ 	.short	(.L_17 - .L_16)


	//   ....[0]....
.L_16:
        /*0044*/ 	.word	0x00000170


	//   ....[1]....
        /*0048*/ 	.word	0x00000190


	//----- nvinfo : EIATTR_REQNTID
	.align		4
.L_17:
        /*004c*/ 	.byte	0x04, 0x10
        /*004e*/ 	.short	(.L_19 - .L_18)
.L_18:
        /*0050*/ 	.word	0x00000080
        /*0054*/ 	.word	0x00000001
        /*0058*/ 	.word	0x00000001


	//----- nvinfo : EIATTR_CRS_STACK_SIZE
	.align		4
.L_19:
        /*005c*/ 	.byte	0x04, 0x1e
        /*005e*/ 	.short	(.L_21 - .L_20)
.L_20:
        /*0060*/ 	.word	0x00000000


	//----- nvinfo : EIATTR_CBANK_PARAM_SIZE
	.align		4
.L_21:
        /*0064*/ 	.byte	0x03, 0x19
        /*0066*/ 	.short	0x0014


	//----- nvinfo : EIATTR_PARAM_CBANK
	.align		4
        /*0068*/ 	.byte	0x04, 0x0a
        /*006a*/ 	.short	(.L_23 - .L_22)
	.align		4
.L_22:
        /*006c*/ 	.word	index@(.nv.constant0.triton_poi_fused_mul_relu_0)
        /*0070*/ 	.short	0x0210
        /*0072*/ 	.short	0x0014


	//----- nvinfo : EIATTR_SW_WAR
	.align		4
.L_23:
        /*0074*/ 	.byte	0x04, 0x36
        /*0076*/ 	.short	(.L_25 - .L_24)
.L_24:
        /*0078*/ 	.word	0x00000008
.L_25:


//--------------------- .nv.callgraph             --------------------------
	.section	.nv.callgraph,"",@"SHT_CUDA_CALLGRAPH"
	.align	4
	.sectionentsize	8
	.align		4
        /*0000*/ 	.word	0x00000000
	.align		4
        /*0004*/ 	.word	0xffffffff
	.align		4
        /*0008*/ 	.word	0x00000000
	.align		4
        /*000c*/ 	.word	0xfffffffe
	.align		4
        /*0010*/ 	.word	0x00000000
	.align		4
        /*0014*/ 	.word	0xfffffffd
	.align		4
        /*0018*/ 	.word	0x00000000
	.align		4
        /*001c*/ 	.word	0xfffffffc


//--------------------- .text.triton_poi_fused_mul_relu_0 --------------------------
	.section	.text.triton_poi_fused_mul_relu_0,"ax",@progbits
	.align	128
        .global         triton_poi_fused_mul_relu_0
        .type           triton_poi_fused_mul_relu_0,@function
        .size           triton_poi_fused_mul_relu_0,(.L_x_3 - triton_poi_fused_mul_relu_0)
        .other          triton_poi_fused_mul_relu_0,@"STO_CUDA_ENTRY STV_DEFAULT"
triton_poi_fused_mul_relu_0:
.text.triton_poi_fused_mul_relu_0:
[----:B------:R-:W0:Y:S02]  /*0000*/  LDC R1, c[0x0][0x28] ;  /* 0x00000a00ff017b82 */ /* 0x000e240000000800 */
[----:B------:R-:W1:Y:S01]  /*0010*/  S2R R0, SR_TID.X ;  /* 0x0000000000007919 */ /* 0x000e620000002100 */
[----:B------:R-:W2:Y:S01]  /*0020*/  LDC.64 R4, c[0x0][0x218] ;  /* 0x00008600ff047b82 */ /* 0x000ea20000000a00 */
[----:B------:R-:W-:Y:S01]  /*0030*/  ULDC.64 UR4, c[0x0][0x208] ;  /* 0x0000820000047ab9 */ /* 0x000fe20000000a00 */
[----:B------:R-:W-:Y:S01]  /*0040*/  BSSY B0, `(.L_x_0) ;  /* 0x000000b000007945 */ /* 0x000fe20003800000 */
[----:B------:R-:W3:Y:S01]  /*0050*/  S2R R7, SR_CTAID.X ;  /* 0x0000000000077919 */ /* 0x000ee20000002500 */
[----:B------:R-:W-:Y:S01]  /*0060*/  CS2R R8, SRZ ;  /* 0x0000000000087805 */ /* 0x000fe2000001ff00 */
[----:B-1----:R-:W-:-:S05]  /*0070*/  IMAD.SHL.U32 R0, R0, 0x2, RZ ;  /* 0x0000000200007824 */ /* 0x002fca00078e00ff */
[----:B------:R-:W-:-:S05]  /*0080*/  LOP3.LUT R0, R0, 0xfe, RZ, 0xc0, !PT ;  /* 0x000000fe00007812 */ /* 0x000fca00078ec0ff */
[----:B---3--:R-:W-:-:S05]  /*0090*/  IMAD R7, R7, 0x100, R0 ;  /* 0x0000010007077824 */ /* 0x008fca00078e0200 */
[----:B------:R-:W-:-:S13]  /*00a0*/  ISETP.GE.AND P2, PT, R7, 0x100, PT ;  /* 0x000001000700780c */ /* 0x000fda0003f46270 */
[----:B--2---:R-:W-:Y:S05]  /*00b0*/  @P2 BRA `(.L_x_1) ;  /* 0x00000000000c2947 */ /* 0x004fea0003800000 */
[----:B------:R-:W1:Y:S02]  /*00c0*/  LDC.64 R2, c[0x0][0x210] ;  /* 0x00008400ff027b82 */ /* 0x000e640000000a00 */
[----:B-1----:R-:W-:-:S05]  /*00d0*/  IMAD.WIDE R2, R7, 0x4, R2 ;  /* 0x0000000407027825 */ /* 0x002fca00078e0202 */
[----:B------:R1:W5:Y:S02]  /*00e0*/  LDG.E.64 R8, desc[UR4][R2.64] ;  /* 0x0000000402087981 */ /* 0x000364000c1e1b00 */
.L_x_1:
[----:B------:R-:W-:Y:S05]  /*00f0*/  BSYNC B0 ;  /* 0x0000000000007941 */ /* 0x000fea0003800000 */
.L_x_0:
[C---:B-----5:R-:W-:Y:S01]  /*0100*/  FSETP.GEU.AND P0, PT, R8.reuse, RZ, PT ;  /* 0x000000ff0800720b */ /* 0x060fe20003f0e000 */
[----:B-1----:R-:W-:Y:S01]  /*0110*/  IMAD.WIDE R2, R7, 0x4, R4 ;  /* 0x0000000407027825 */ /* 0x002fe200078e0204 */
[C---:B------:R-:W-:Y:S02]  /*0120*/  FSETP.GEU.AND P1, PT, R9.reuse, RZ, PT ;  /* 0x000000ff0900720b */ /* 0x040fe40003f2e000 */
[----:B------:R-:W-:Y:S02]  /*0130*/  FSEL R11, R8, RZ, P0 ;  /* 0x000000ff080b7208 */ /* 0x000fe40000000000 */
[----:B------:R-:W-:-:S03]  /*0140*/  FSEL R0, R9, RZ, P1 ;  /* 0x000000ff09007208 */ /* 0x000fc60000800000 */
[----:B------:R-:W-:Y:S02]  /*0150*/  FMUL R8, R11, R8 ;  /* 0x000000080b087220 */ /* 0x000fe40000400000 */
[----:B------:R-:W-:Y:S01]  /*0160*/  FMUL R9, R0, R9 ;  /* 0x0000000900097220 */ /* 0x000fe20000400000 */
[----:B------:R-:W-:Y:S06]  /*0170*/  @P2 EXIT ;  /* 0x000000000000294d */ /* 0x000fec0003800000 */
[----:B------:R-:W-:Y:S01]  /*0180*/  STG.E.64 desc[UR4][R2.64], R8 ;  /* 0x0000000802007986 */ /* 0x000fe2000c101b04 */
[----:B------:R-:W-:Y:S05]  /*0190*/  EXIT ;  /* 0x000000000000794d */ /* 0x000fea0003800000 */
.L_x_2:
[----:B------:R-:W-:-:S00]  /*01a0*/  BRA `(.L_x_2) ;  /* 0xfffffffc00fc7947 */ /* 0x000fc0000383ffff */
[----:B------:R-:W-:-:S00]  /*01b0*/  NOP ;  /* 0x0000000000007918 */ /* 0x000fc00000000000 */
        /* <DEDUP_REMOVED lines=12> */
.L_x_3:


//--------------------- .nv.constant0.triton_poi_fused_mul_relu_0 --------------------------
	.section	.nv.constant0.triton_poi_fused_mul_relu_0,"a",@progbits
	.sectionflags	@""
	.align	4
.nv.constant0.triton_poi_fused_mul_relu_0:
	.zero		548
